//
// Generated by NVIDIA NVVM Compiler
//
// Compiler Build ID: CL-36424714
// Cuda compilation tools, release 13.0, V13.0.88
// Based on NVVM 20.0.0
//

.version 9.0
.target sm_100
.address_size 64

	// .globl	data_transfer_real_cplx

.visible .entry data_transfer_real_cplx(
	.param .u32 data_transfer_real_cplx_param_0,
	.param .u32 data_transfer_real_cplx_param_1,
	.param .u32 data_transfer_real_cplx_param_2,
	.param .u64 .ptr .align 1 data_transfer_real_cplx_param_3,
	.param .u64 .ptr .align 1 data_transfer_real_cplx_param_4
)
{
	.reg .pred 	%p<13>;
	.reg .b32 	%r<19>;
	.reg .b32 	%f<20>;
	.reg .b64 	%rd<60>;

	ld.param.u32 	%r5, [data_transfer_real_cplx_param_0];
	ld.param.u32 	%r6, [data_transfer_real_cplx_param_1];
	ld.param.u32 	%r4, [data_transfer_real_cplx_param_2];
	ld.param.u64 	%rd18, [data_transfer_real_cplx_param_3];
	ld.param.u64 	%rd19, [data_transfer_real_cplx_param_4];
	cvta.to.global.u64 	%rd1, %rd19;
	mov.u32 	%r7, %ctaid.x;
	mov.u32 	%r8, %ntid.x;
	mov.u32 	%r9, %tid.x;
	mad.lo.s32 	%r1, %r7, %r8, %r9;
	mov.u32 	%r10, %ctaid.y;
	mov.u32 	%r11, %ntid.y;
	mov.u32 	%r12, %tid.y;
	mad.lo.s32 	%r13, %r10, %r11, %r12;
	setp.ge.s32 	%p1, %r1, %r5;
	setp.ge.s32 	%p2, %r13, %r6;
	or.pred  	%p3, %p1, %p2;
	@%p3 bra 	$L__BB0_13;
	cvt.s64.s32 	%rd2, %r4;
	setp.eq.s32 	%p4, %r4, 0;
	@%p4 bra 	$L__BB0_13;
	mad.lo.s32 	%r14, %r6, %r1, %r13;
	mul.lo.s32 	%r15, %r14, %r4;
	cvt.s64.s32 	%rd3, %r15;
	setp.lt.u32 	%p5, %r4, 8;
	mov.b64 	%rd58, 0;
	@%p5 bra 	$L__BB0_5;
	and.b64  	%rd58, %rd2, -8;
	shl.b64 	%rd21, %rd3, 2;
	add.s64 	%rd22, %rd21, %rd18;
	add.s64 	%rd55, %rd22, 16;
	shl.b64 	%rd23, %rd3, 3;
	add.s64 	%rd24, %rd23, %rd1;
	add.s64 	%rd54, %rd24, 32;
	mov.u64 	%rd56, %rd58;
$L__BB0_4:
	.pragma "nounroll";
	add.s64 	%rd25, %rd55, -16;
	// begin inline asm
	ld.global.nc.f32 %f1, [%rd25];
	// end inline asm
	mov.f32 	%f9, 0f00000000;
	st.global.v2.f32 	[%rd54+-32], {%f1, %f9};
	add.s64 	%rd26, %rd55, -12;
	// begin inline asm
	ld.global.nc.f32 %f2, [%rd26];
	// end inline asm
	st.global.v2.f32 	[%rd54+-24], {%f2, %f9};
	add.s64 	%rd27, %rd55, -8;
	// begin inline asm
	ld.global.nc.f32 %f3, [%rd27];
	// end inline asm
	st.global.v2.f32 	[%rd54+-16], {%f3, %f9};
	add.s64 	%rd28, %rd55, -4;
	// begin inline asm
	ld.global.nc.f32 %f4, [%rd28];
	// end inline asm
	st.global.v2.f32 	[%rd54+-8], {%f4, %f9};
	// begin inline asm
	ld.global.nc.f32 %f5, [%rd55];
	// end inline asm
	st.global.v2.f32 	[%rd54], {%f5, %f9};
	add.s64 	%rd30, %rd55, 4;
	// begin inline asm
	ld.global.nc.f32 %f6, [%rd30];
	// end inline asm
	st.global.v2.f32 	[%rd54+8], {%f6, %f9};
	add.s64 	%rd31, %rd55, 8;
	// begin inline asm
	ld.global.nc.f32 %f7, [%rd31];
	// end inline asm
	st.global.v2.f32 	[%rd54+16], {%f7, %f9};
	add.s64 	%rd32, %rd55, 12;
	// begin inline asm
	ld.global.nc.f32 %f8, [%rd32];
	// end inline asm
	st.global.v2.f32 	[%rd54+24], {%f8, %f9};
	add.s64 	%rd56, %rd56, -8;
	add.s64 	%rd55, %rd55, 32;
	add.s64 	%rd54, %rd54, 64;
	setp.ne.s64 	%p6, %rd56, 0;
	@%p6 bra 	$L__BB0_4;
$L__BB0_5:
	and.b32  	%r16, %r4, 7;
	setp.eq.s32 	%p7, %r16, 0;
	@%p7 bra 	$L__BB0_13;
	and.b64  	%rd33, %rd2, 7;
	add.s64 	%rd34, %rd33, -1;
	setp.lt.u64 	%p8, %rd34, 3;
	@%p8 bra 	$L__BB0_8;
	add.s64 	%rd39, %rd58, %rd3;
	shl.b64 	%rd40, %rd39, 2;
	add.s64 	%rd35, %rd18, %rd40;
	// begin inline asm
	ld.global.nc.f32 %f10, [%rd35];
	// end inline asm
	shl.b64 	%rd41, %rd39, 3;
	add.s64 	%rd42, %rd1, %rd41;
	mov.f32 	%f14, 0f00000000;
	st.global.v2.f32 	[%rd42], {%f10, %f14};
	add.s64 	%rd36, %rd35, 4;
	// begin inline asm
	ld.global.nc.f32 %f11, [%rd36];
	// end inline asm
	st.global.v2.f32 	[%rd42+8], {%f11, %f14};
	add.s64 	%rd37, %rd35, 8;
	// begin inline asm
	ld.global.nc.f32 %f12, [%rd37];
	// end inline asm
	st.global.v2.f32 	[%rd42+16], {%f12, %f14};
	add.s64 	%rd38, %rd35, 12;
	// begin inline asm
	ld.global.nc.f32 %f13, [%rd38];
	// end inline asm
	st.global.v2.f32 	[%rd42+24], {%f13, %f14};
	add.s64 	%rd58, %rd58, 4;
$L__BB0_8:
	and.b32  	%r17, %r4, 3;
	setp.eq.s32 	%p9, %r17, 0;
	@%p9 bra 	$L__BB0_13;
	setp.eq.s32 	%p10, %r17, 1;
	@%p10 bra 	$L__BB0_11;
	add.s64 	%rd45, %rd58, %rd3;
	shl.b64 	%rd46, %rd45, 2;
	add.s64 	%rd43, %rd18, %rd46;
	// begin inline asm
	ld.global.nc.f32 %f15, [%rd43];
	// end inline asm
	shl.b64 	%rd47, %rd45, 3;
	add.s64 	%rd48, %rd1, %rd47;
	mov.f32 	%f17, 0f00000000;
	st.global.v2.f32 	[%rd48], {%f15, %f17};
	add.s64 	%rd44, %rd43, 4;
	// begin inline asm
	ld.global.nc.f32 %f16, [%rd44];
	// end inline asm
	st.global.v2.f32 	[%rd48+8], {%f16, %f17};
	add.s64 	%rd58, %rd58, 2;
$L__BB0_11:
	and.b32  	%r18, %r4, 1;
	setp.eq.b32 	%p11, %r18, 1;
	not.pred 	%p12, %p11;
	@%p12 bra 	$L__BB0_13;
	add.s64 	%rd50, %rd58, %rd3;
	shl.b64 	%rd51, %rd50, 2;
	add.s64 	%rd49, %rd18, %rd51;
	// begin inline asm
	ld.global.nc.f32 %f18, [%rd49];
	// end inline asm
	shl.b64 	%rd52, %rd50, 3;
	add.s64 	%rd53, %rd1, %rd52;
	mov.f32 	%f19, 0f00000000;
	st.global.v2.f32 	[%rd53], {%f18, %f19};
$L__BB0_13:
	ret;

}
	// .globl	data_transfer_cplx_real
.visible .entry data_transfer_cplx_real(
	.param .u32 data_transfer_cplx_real_param_0,
	.param .u32 data_transfer_cplx_real_param_1,
	.param .u32 data_transfer_cplx_real_param_2,
	.param .u64 .ptr .align 1 data_transfer_cplx_real_param_3,
	.param .u64 .ptr .align 1 data_transfer_cplx_real_param_4
)
{
	.reg .pred 	%p<13>;
	.reg .b32 	%r<38>;
	.reg .b32 	%f<31>;
	.reg .b64 	%rd<48>;

	ld.param.u32 	%r18, [data_transfer_cplx_real_param_0];
	ld.param.u32 	%r21, [data_transfer_cplx_real_param_1];
	ld.param.u32 	%r20, [data_transfer_cplx_real_param_2];
	ld.param.u64 	%rd2, [data_transfer_cplx_real_param_3];
	ld.param.u64 	%rd3, [data_transfer_cplx_real_param_4];
	cvta.to.global.u64 	%rd1, %rd3;
	mov.u32 	%r22, %ctaid.x;
	mov.u32 	%r23, %ntid.x;
	mov.u32 	%r24, %tid.x;
	mad.lo.s32 	%r1, %r22, %r23, %r24;
	mov.u32 	%r25, %ctaid.y;
	mov.u32 	%r26, %ntid.y;
	mov.u32 	%r27, %tid.y;
	mad.lo.s32 	%r28, %r25, %r26, %r27;
	setp.ge.s32 	%p1, %r1, %r18;
	setp.ge.s32 	%p2, %r28, %r21;
	or.pred  	%p3, %p1, %p2;
	@%p3 bra 	$L__BB1_13;
	mad.lo.s32 	%r35, %r18, %r28, %r1;
	setp.lt.s32 	%p4, %r20, 1;
	@%p4 bra 	$L__BB1_13;
	mul.lo.s32 	%r4, %r21, %r18;
	and.b32  	%r5, %r20, 7;
	setp.lt.u32 	%p5, %r20, 8;
	@%p5 bra 	$L__BB1_5;
	shl.b32 	%r6, %r4, 3;
	and.b32  	%r29, %r20, 2147483640;
	neg.s32 	%r33, %r29;
	mul.wide.s32 	%rd15, %r4, 8;
	mul.wide.s32 	%rd16, %r4, 4;
$L__BB1_4:
	.pragma "nounroll";
	mul.wide.s32 	%rd12, %r35, 8;
	add.s64 	%rd4, %rd2, %rd12;
	// begin inline asm
	ld.global.nc.v2.f32 {%f1,%f2}, [%rd4];
	// end inline asm
	mul.wide.s32 	%rd13, %r35, 4;
	add.s64 	%rd14, %rd1, %rd13;
	st.global.f32 	[%rd14], %f1;
	add.s64 	%rd5, %rd4, %rd15;
	// begin inline asm
	ld.global.nc.v2.f32 {%f3,%f4}, [%rd5];
	// end inline asm
	add.s64 	%rd17, %rd14, %rd16;
	st.global.f32 	[%rd17], %f3;
	add.s64 	%rd6, %rd5, %rd15;
	// begin inline asm
	ld.global.nc.v2.f32 {%f5,%f6}, [%rd6];
	// end inline asm
	add.s64 	%rd18, %rd17, %rd16;
	st.global.f32 	[%rd18], %f5;
	add.s64 	%rd7, %rd6, %rd15;
	// begin inline asm
	ld.global.nc.v2.f32 {%f7,%f8}, [%rd7];
	// end inline asm
	add.s64 	%rd19, %rd18, %rd16;
	st.global.f32 	[%rd19], %f7;
	add.s64 	%rd8, %rd7, %rd15;
	// begin inline asm
	ld.global.nc.v2.f32 {%f9,%f10}, [%rd8];
	// end inline asm
	add.s64 	%rd20, %rd19, %rd16;
	st.global.f32 	[%rd20], %f9;
	add.s64 	%rd9, %rd8, %rd15;
	// begin inline asm
	ld.global.nc.v2.f32 {%f11,%f12}, [%rd9];
	// end inline asm
	add.s64 	%rd21, %rd20, %rd16;
	st.global.f32 	[%rd21], %f11;
	add.s64 	%rd10, %rd9, %rd15;
	// begin inline asm
	ld.global.nc.v2.f32 {%f13,%f14}, [%rd10];
	// end inline asm
	add.s64 	%rd22, %rd21, %rd16;
	st.global.f32 	[%rd22], %f13;
	add.s64 	%rd11, %rd10, %rd15;
	// begin inline asm
	ld.global.nc.v2.f32 {%f15,%f16}, [%rd11];
	// end inline asm
	add.s64 	%rd23, %rd22, %rd16;
	st.global.f32 	[%rd23], %f15;
	add.s32 	%r35, %r35, %r6;
	add.s32 	%r33, %r33, 8;
	setp.ne.s32 	%p6, %r33, 0;
	@%p6 bra 	$L__BB1_4;
$L__BB1_5:
	setp.eq.s32 	%p7, %r5, 0;
	@%p7 bra 	$L__BB1_13;
	and.b32  	%r13, %r20, 3;
	setp.lt.u32 	%p8, %r5, 4;
	@%p8 bra 	$L__BB1_8;
	mul.wide.s32 	%rd28, %r35, 8;
	add.s64 	%rd24, %rd2, %rd28;
	// begin inline asm
	ld.global.nc.v2.f32 {%f17,%f18}, [%rd24];
	// end inline asm
	mul.wide.s32 	%rd29, %r35, 4;
	add.s64 	%rd30, %rd1, %rd29;
	st.global.f32 	[%rd30], %f17;
	mul.wide.s32 	%rd31, %r4, 8;
	add.s64 	%rd25, %rd24, %rd31;
	// begin inline asm
	ld.global.nc.v2.f32 {%f19,%f20}, [%rd25];
	// end inline asm
	mul.wide.s32 	%rd32, %r4, 4;
	add.s64 	%rd33, %rd30, %rd32;
	st.global.f32 	[%rd33], %f19;
	add.s64 	%rd26, %rd25, %rd31;
	// begin inline asm
	ld.global.nc.v2.f32 {%f21,%f22}, [%rd26];
	// end inline asm
	add.s64 	%rd34, %rd33, %rd32;
	st.global.f32 	[%rd34], %f21;
	add.s64 	%rd27, %rd26, %rd31;
	// begin inline asm
	ld.global.nc.v2.f32 {%f23,%f24}, [%rd27];
	// end inline asm
	add.s64 	%rd35, %rd34, %rd32;
	st.global.f32 	[%rd35], %f23;
	shl.b32 	%r30, %r4, 2;
	add.s32 	%r35, %r30, %r35;
$L__BB1_8:
	setp.eq.s32 	%p9, %r13, 0;
	@%p9 bra 	$L__BB1_13;
	setp.eq.s32 	%p10, %r13, 1;
	@%p10 bra 	$L__BB1_11;
	mul.wide.s32 	%rd38, %r35, 8;
	add.s64 	%rd36, %rd2, %rd38;
	// begin inline asm
	ld.global.nc.v2.f32 {%f25,%f26}, [%rd36];
	// end inline asm
	mul.wide.s32 	%rd39, %r35, 4;
	add.s64 	%rd40, %rd1, %rd39;
	st.global.f32 	[%rd40], %f25;
	mul.wide.s32 	%rd41, %r4, 8;
	add.s64 	%rd37, %rd36, %rd41;
	// begin inline asm
	ld.global.nc.v2.f32 {%f27,%f28}, [%rd37];
	// end inline asm
	mul.wide.s32 	%rd42, %r4, 4;
	add.s64 	%rd43, %rd40, %rd42;
	st.global.f32 	[%rd43], %f27;
	shl.b32 	%r31, %r4, 1;
	add.s32 	%r35, %r35, %r31;
$L__BB1_11:
	and.b32  	%r32, %r20, 1;
	setp.eq.b32 	%p11, %r32, 1;
	not.pred 	%p12, %p11;
	@%p12 bra 	$L__BB1_13;
	mul.wide.s32 	%rd45, %r35, 8;
	add.s64 	%rd44, %rd2, %rd45;
	// begin inline asm
	ld.global.nc.v2.f32 {%f29,%f30}, [%rd44];
	// end inline asm
	mul.wide.s32 	%rd46, %r35, 4;
	add.s64 	%rd47, %rd1, %rd46;
	st.global.f32 	[%rd47], %f29;
$L__BB1_13:
	ret;

}


// ===== COMPILED SASS (sm_100) =====

	.target	sm_100

	.elftype	@"ET_EXEC"


//--------------------- .note.nv.tkinfo           --------------------------
	.section	.note.nv.tkinfo,"",@"SHT_NOTE"
	.sectionflags	@"SHF_NOTE_NV_TKINFO"
	.tkinfo
        /*0018*/ 	.word	0x00000002
        /*0030*/ 	.string	""
        /*0030*/ 	.string	"ptxas"
        /*0030*/ 	.string	"Cuda compilation tools, release 13.0, V13.0.88"
        /*0030*/ 	.string	"Build cuda_13.0.r13.0/compiler.36424714_0"
        /*0030*/ 	.string	"-arch sm_100 -m 64 "



//--------------------- .note.nv.cuinfo           --------------------------
	.section	.note.nv.cuinfo,"",@"SHT_NOTE"
	.sectionflags	@"SHF_NOTE_NV_CUINFO"
        /*0018*/ 	.short	0x0002
        /*001a*/ 	.short	0x0064
        /*001c*/ 	.short	0x0082
	.zero		2


//--------------------- .nv.info                  --------------------------
	.section	.nv.info,"",@"SHT_CUDA_INFO"
	.align	4


	//----- nvinfo : EIATTR_REGCOUNT
	.align		4
        /*0000*/ 	.byte	0x04, 0x2f
        /*0002*/ 	.short	(.L_1 - .L_0)
	.align		4
.L_0:
        /*0004*/ 	.word	index@(data_transfer_real_cplx)
        /*0008*/ 	.word	0x00000020


	//----- nvinfo : EIATTR_FRAME_SIZE
	.align		4
.L_1:
        /*000c*/ 	.byte	0x04, 0x11
        /*000e*/ 	.short	(.L_3 - .L_2)
	.align		4
.L_2:
        /*0010*/ 	.word	index@(data_transfer_real_cplx)
        /*0014*/ 	.word	0x00000000


	//----- nvinfo : EIATTR_REGCOUNT
	.align		4
.L_3:
        /*0018*/ 	.byte	0x04, 0x2f
        /*001a*/ 	.short	(.L_5 - .L_4)
	.align		4
.L_4:
        /*001c*/ 	.word	index@(data_transfer_cplx_real)
        /*0020*/ 	.word	0x00000020


	//----- nvinfo : EIATTR_FRAME_SIZE
	.align		4
.L_5:
        /*0024*/ 	.byte	0x04, 0x11
        /*0026*/ 	.short	(.L_7 - .L_6)
	.align		4
.L_6:
        /*0028*/ 	.word	index@(data_transfer_cplx_real)
        /*002c*/ 	.word	0x00000000


	//----- nvinfo : EIATTR_MIN_STACK_SIZE
	.align		4
.L_7:
        /*0030*/ 	.byte	0x04, 0x12
        /*0032*/ 	.short	(.L_9 - .L_8)
	.align		4
.L_8:
        /*0034*/ 	.word	index@(data_transfer_cplx_real)
        /*0038*/ 	.word	0x00000000


	//----- nvinfo : EIATTR_MIN_STACK_SIZE
	.align		4
.L_9:
        /*003c*/ 	.byte	0x04, 0x12
        /*003e*/ 	.short	(.L_11 - .L_10)
	.align		4
.L_10:
        /*0040*/ 	.word	index@(data_transfer_real_cplx)
        /*0044*/ 	.word	0x00000000
.L_11:


//--------------------- .nv.compat                --------------------------
	.section	.nv.compat,"",@"SHT_CUDA_COMPAT_INFO"
	.align	4
        /*0000*/ 	.byte	0x02, 0x09, 0x00, 0x00, 0x02, 0x02, 0x01, 0x00, 0x02, 0x05, 0x05, 0x00, 0x03, 0x07, 0x01, 0x01
        /*0010*/ 	.byte	0x02, 0x03, 0x00, 0x00, 0x02, 0x06, 0x01, 0x00, 0x04, 0x0b, 0x08, 0x00, 0x09, 0x00, 0x00, 0x00
        /*0020*/ 	.byte	0x00, 0x00, 0x00, 0x00


//--------------------- .nv.info.data_transfer_cplx_real --------------------------
	.section	.nv.info.data_transfer_cplx_real,"",@"SHT_CUDA_INFO"
	.sectionflags	@""
	.align	4


	//----- nvinfo : EIATTR_CUDA_API_VERSION
	.align		4
        /*0000*/ 	.byte	0x04, 0x37
        /*0002*/ 	.short	(.L_13 - .L_12)
.L_12:
        /*0004*/ 	.word	0x00000082


	//----- nvinfo : EIATTR_KPARAM_INFO
	.align		4
.L_13:
        /*0008*/ 	.byte	0x04, 0x17
        /*000a*/ 	.short	(.L_15 - .L_14)
.L_14:
        /*000c*/ 	.word	0x00000000
        /*0010*/ 	.short	0x0004
        /*0012*/ 	.short	0x0018
        /*0014*/ 	.byte	0x00, 0xf5, 0x21, 0x00


	//----- nvinfo : EIATTR_KPARAM_INFO
	.align		4
.L_15:
        /*0018*/ 	.byte	0x04, 0x17
        /*001a*/ 	.short	(.L_17 - .L_16)
.L_16:
        /*001c*/ 	.word	0x00000000
        /*0020*/ 	.short	0x0003
        /*0022*/ 	.short	0x0010
        /*0024*/ 	.byte	0x00, 0xf5, 0x21, 0x00


	//----- nvinfo : EIATTR_KPARAM_INFO
	.align		4
.L_17:
        /*0028*/ 	.byte	0x04, 0x17
        /*002a*/ 	.short	(.L_19 - .L_18)
.L_18:
        /*002c*/ 	.word	0x00000000
        /*0030*/ 	.short	0x0002
        /*0032*/ 	.short	0x0008
        /*0034*/ 	.byte	0x00, 0xf0, 0x11, 0x00


	//----- nvinfo : EIATTR_KPARAM_INFO
	.align		4
.L_19:
        /*0038*/ 	.byte	0x04, 0x17
        /*003a*/ 	.short	(.L_21 - .L_20)
.L_20:
        /*003c*/ 	.word	0x00000000
        /*0040*/ 	.short	0x0001
        /*0042*/ 	.short	0x0004
        /*0044*/ 	.byte	0x00, 0xf0, 0x11, 0x00


	//----- nvinfo : EIATTR_KPARAM_INFO
	.align		4
.L_21:
        /*0048*/ 	.byte	0x04, 0x17
        /*004a*/ 	.short	(.L_23 - .L_22)
.L_22:
        /*004c*/ 	.word	0x00000000
        /*0050*/ 	.short	0x0000
        /*0052*/ 	.short	0x0000
        /*0054*/ 	.byte	0x00, 0xf0, 0x11, 0x00


	//----- nvinfo : EIATTR_SPARSE_MMA_MASK
	.align		4
.L_23:
        /*0058*/ 	.byte	0x03, 0x50
        /*005a*/ 	.short	0x0000


	//----- nvinfo : EIATTR_MAXREG_COUNT
	.align		4
        /*005c*/ 	.byte	0x03, 0x1b
        /*005e*/ 	.short	0x00ff


	//----- nvinfo : EIATTR_MERCURY_ISA_VERSION
	.align		4
        /*0060*/ 	.byte	0x03, 0x5f
        /*0062*/ 	.short	0x0101


	//----- nvinfo : EIATTR_VRC_CTA_INIT_COUNT
	.align		4
        /*0064*/ 	.byte	0x02, 0x4a
	.zero		1
	.zero		1


	//----- nvinfo : EIATTR_EXIT_INSTR_OFFSETS
	.align		4
        /*0068*/ 	.byte	0x04, 0x1c
        /*006a*/ 	.short	(.L_25 - .L_24)


	//   ....[0]....
.L_24:
        /*006c*/ 	.word	0x000000c0


	//   ....[1]....
        /*0070*/ 	.word	0x000000f0


	//   ....[2]....
        /*0074*/ 	.word	0x000003f0


	//   ....[3]....
        /*0078*/ 	.word	0x00000570


	//   ....[4]....
        /*007c*/ 	.word	0x00000670


	//   ....[5]....
        /*0080*/ 	.word	0x000006e0


	//----- nvinfo : EIATTR_CBANK_PARAM_SIZE
	.align		4
.L_25:
        /*0084*/ 	.byte	0x03, 0x19
        /*0086*/ 	.short	0x0020


	//----- nvinfo : EIATTR_PARAM_CBANK
	.align		4
        /*0088*/ 	.byte	0x04, 0x0a
        /*008a*/ 	.short	(.L_27 - .L_26)
	.align		4
.L_26:
        /*008c*/ 	.word	index@(.nv.constant0.data_transfer_cplx_real)
        /*0090*/ 	.short	0x0380
        /*0092*/ 	.short	0x0020


	//----- nvinfo : EIATTR_SW_WAR
	.align		4
.L_27:
        /*0094*/ 	.byte	0x04, 0x36
        /*0096*/ 	.short	(.L_29 - .L_28)
.L_28:
        /*0098*/ 	.word	0x00000008
.L_29:


//--------------------- .nv.info.data_transfer_real_cplx --------------------------
	.section	.nv.info.data_transfer_real_cplx,"",@"SHT_CUDA_INFO"
	.sectionflags	@""
	.align	4


	//----- nvinfo : EIATTR_CUDA_API_VERSION
	.align		4
        /*0000*/ 	.byte	0x04, 0x37
        /*0002*/ 	.short	(.L_31 - .L_30)
.L_30:
        /*0004*/ 	.word	0x00000082


	//----- nvinfo : EIATTR_KPARAM_INFO
	.align		4
.L_31:
        /*0008*/ 	.byte	0x04, 0x17
        /*000a*/ 	.short	(.L_33 - .L_32)
.L_32:
        /*000c*/ 	.word	0x00000000
        /*0010*/ 	.short	0x0004
        /*0012*/ 	.short	0x0018
        /*0014*/ 	.byte	0x00, 0xf5, 0x21, 0x00


	//----- nvinfo : EIATTR_KPARAM_INFO
	.align		4
.L_33:
        /*0018*/ 	.byte	0x04, 0x17
        /*001a*/ 	.short	(.L_35 - .L_34)
.L_34:
        /*001c*/ 	.word	0x00000000
        /*0020*/ 	.short	0x0003
        /*0022*/ 	.short	0x0010
        /*0024*/ 	.byte	0x00, 0xf5, 0x21, 0x00


	//----- nvinfo : EIATTR_KPARAM_INFO
	.align		4
.L_35:
        /*0028*/ 	.byte	0x04, 0x17
        /*002a*/ 	.short	(.L_37 - .L_36)
.L_36:
        /*002c*/ 	.word	0x00000000
        /*0030*/ 	.short	0x0002
        /*0032*/ 	.short	0x0008
        /*0034*/ 	.byte	0x00, 0xf0, 0x11, 0x00


	//----- nvinfo : EIATTR_KPARAM_INFO
	.align		4
.L_37:
        /*0038*/ 	.byte	0x04, 0x17
        /*003a*/ 	.short	(.L_39 - .L_38)
.L_38:
        /*003c*/ 	.word	0x00000000
        /*0040*/ 	.short	0x0001
        /*0042*/ 	.short	0x0004
        /*0044*/ 	.byte	0x00, 0xf0, 0x11, 0x00


	//----- nvinfo : EIATTR_KPARAM_INFO
	.align		4
.L_39:
        /*0048*/ 	.byte	0x04, 0x17
        /*004a*/ 	.short	(.L_41 - .L_40)
.L_40:
        /*004c*/ 	.word	0x00000000
        /*0050*/ 	.short	0x0000
        /*0052*/ 	.short	0x0000
        /*0054*/ 	.byte	0x00, 0xf0, 0x11, 0x00


	//----- nvinfo : EIATTR_SPARSE_MMA_MASK
	.align		4
.L_41:
        /*0058*/ 	.byte	0x03, 0x50
        /*005a*/ 	.short	0x0000


	//----- nvinfo : EIATTR_MAXREG_COUNT
	.align		4
        /*005c*/ 	.byte	0x03, 0x1b
        /*005e*/ 	.short	0x00ff


	//----- nvinfo : EIATTR_MERCURY_ISA_VERSION
	.align		4
        /*0060*/ 	.byte	0x03, 0x5f
        /*0062*/ 	.short	0x0101


	//----- nvinfo : EIATTR_VRC_CTA_INIT_COUNT
	.align		4
        /*0064*/ 	.byte	0x02, 0x4a
	.zero		1
	.zero		1


	//----- nvinfo : EIATTR_EXIT_INSTR_OFFSETS
	.align		4
        /*0068*/ 	.byte	0x04, 0x1c
        /*006a*/ 	.short	(.L_43 - .L_42)


	//   ....[0]....
.L_42:
        /*006c*/ 	.word	0x000000c0


	//   ....[1]....
        /*0070*/ 	.word	0x000000f0


	//   ....[2]....
        /*0074*/ 	.word	0x00000490


	//   ....[3]....
        /*0078*/ 	.word	0x00000660


	//   ....[4]....
        /*007c*/ 	.word	0x00000780


	//   ....[5]....
        /*0080*/ 	.word	0x00000850


	//----- nvinfo : EIATTR_CBANK_PARAM_SIZE
	.align		4
.L_43:
        /*0084*/ 	.byte	0x03, 0x19
        /*0086*/ 	.short	0x0020


	//----- nvinfo : EIATTR_PARAM_CBANK
	.align		4
        /*0088*/ 	.byte	0x04, 0x0a
        /*008a*/ 	.short	(.L_45 - .L_44)
	.align		4
.L_44:
        /*008c*/ 	.word	index@(.nv.constant0.data_transfer_real_cplx)
        /*0090*/ 	.short	0x0380
        /*0092*/ 	.short	0x0020


	//----- nvinfo : EIATTR_SW_WAR
	.align		4
.L_45:
        /*0094*/ 	.byte	0x04, 0x36
        /*0096*/ 	.short	(.L_47 - .L_46)
.L_46:
        /*0098*/ 	.word	0x00000008
.L_47:


//--------------------- .nv.callgraph             --------------------------
	.section	.nv.callgraph,"",@"SHT_CUDA_CALLGRAPH"
	.align	4
	.sectionentsize	8
	.align		4
        /*0000*/ 	.word	0x00000000
	.align		4
        /*0004*/ 	.word	0xffffffff
	.align		4
        /*0008*/ 	.word	0x00000000
	.align		4
        /*000c*/ 	.word	0xfffffffe
	.align		4
        /*0010*/ 	.word	0x00000000
	.align		4
        /*0014*/ 	.word	0xfffffffd
	.align		4
        /*0018*/ 	.word	0x00000000
	.align		4
        /*001c*/ 	.word	0xfffffffc


//--------------------- .text.data_transfer_cplx_real --------------------------
	.section	.text.data_transfer_cplx_real,"ax",@progbits
	.align	128
        .global         data_transfer_cplx_real
        .type           data_transfer_cplx_real,@function
        .size           data_transfer_cplx_real,(.L_x_9 - data_transfer_cplx_real)
        .other          data_transfer_cplx_real,@"STO_CUDA_ENTRY STV_DEFAULT"
data_transfer_cplx_real:
.text.data_transfer_cplx_real:
[----:B------:R-:W-:Y:S01]  /*0000*/  LDC R1, c[0x0][0x37c] ;  /* 0x0000df00ff017b82 */ /* 0x000fe20000000800 */
[----:B------:R-:W0:Y:S07]  /*0010*/  S2R R5, SR_TID.Y ;  /* 0x0000000000057919 */ /* 0x000e2e0000002200 */
[----:B------:R-:W1:Y:S01]  /*0020*/  LDC R3, c[0x0][0x360] ;  /* 0x0000d800ff037b82 */ /* 0x000e620000000800 */
[----:B------:R-:W1:Y:S07]  /*0030*/  S2R R0, SR_TID.X ;  /* 0x0000000000007919 */ /* 0x000e6e0000002100 */
[----:B------:R-:W0:Y:S08]  /*0040*/  S2UR UR5, SR_CTAID.Y ;  /* 0x00000000000579c3 */ /* 0x000e300000002600 */
[----:B------:R-:W0:Y:S08]  /*0050*/  LDC R2, c[0x0][0x364] ;  /* 0x0000d900ff027b82 */ /* 0x000e300000000800 */
[----:B------:R-:W1:Y:S08]  /*0060*/  S2UR UR4, SR_CTAID.X ;  /* 0x00000000000479c3 */ /* 0x000e700000002500 */
[----:B------:R-:W2:Y:S01]  /*0070*/  LDC.64 R6, c[0x0][0x380] ;  /* 0x0000e000ff067b82 */ /* 0x000ea20000000a00 */
[----:B0-----:R-:W-:-:S02]  /*0080*/  IMAD R2, R2, UR5, R5 ;  /* 0x0000000502027c24 */ /* 0x001fc4000f8e0205 */
[----:B-1----:R-:W-:-:S03]  /*0090*/  IMAD R3, R3, UR4, R0 ;  /* 0x0000000403037c24 */ /* 0x002fc6000f8e0200 */
[----:B--2---:R-:W-:-:S04]  /*00a0*/  ISETP.GE.AND P0, PT, R2, R7, PT ;  /* 0x000000070200720c */ /* 0x004fc80003f06270 */
[----:B------:R-:W-:-:S13]  /*00b0*/  ISETP.GE.OR P0, PT, R3, R6, P0 ;  /* 0x000000060300720c */ /* 0x000fda0000706670 */
[----:B------:R-:W-:Y:S05]  /*00c0*/  @P0 EXIT ;  /* 0x000000000000094d */ /* 0x000fea0003800000 */
[----:B------:R-:W0:Y:S02]  /*00d0*/  LDC R0, c[0x0][0x388] ;  /* 0x0000e200ff007b82 */ /* 0x000e240000000800 */
[----:B0-----:R-:W-:-:S13]  /*00e0*/  ISETP.GE.AND P0, PT, R0, 0x1, PT ;  /* 0x000000010000780c */ /* 0x001fda0003f06270 */
[----:B------:R-:W-:Y:S05]  /*00f0*/  @!P0 EXIT ;  /* 0x000000000000894d */ /* 0x000fea0003800000 */
[C---:B------:R-:W-:Y:S01]  /*0100*/  ISETP.GE.U32.AND P1, PT, R0.reuse, 0x8, PT ;  /* 0x000000080000780c */ /* 0x040fe20003f26070 */
[----:B------:R-:W0:Y:S01]  /*0110*/  LDCU.64 UR4, c[0x0][0x358] ;  /* 0x00006b00ff0477ac */ /* 0x000e220008000a00 */
[----:B------:R-:W-:Y:S01]  /*0120*/  LOP3.LUT R22, R0, 0x7, RZ, 0xc0, !PT ;  /* 0x0000000700167812 */ /* 0x000fe200078ec0ff */
[-C--:B------:R-:W-:Y:S02]  /*0130*/  IMAD R16, R2, R6.reuse, R3 ;  /* 0x0000000602107224 */ /* 0x080fe400078e0203 */
[----:B------:R-:W-:Y:S01]  /*0140*/  IMAD R17, R7, R6, RZ ;  /* 0x0000000607117224 */ /* 0x000fe200078e02ff */
[----:B------:R-:W-:-:S07]  /*0150*/  ISETP.NE.AND P0, PT, R22, RZ, PT ;  /* 0x000000ff1600720c */ /* 0x000fce0003f05270 */
[----:B------:R-:W-:Y:S06]  /*0160*/  @!P1 BRA `(.L_x_0) ;  /* 0x0000000000a09947 */ /* 0x000fec0003800000 */
[----:B------:R-:W-:-:S04]  /*0170*/  LOP3.LUT R18, R0, 0x7ffffff8, RZ, 0xc0, !PT ;  /* 0x7ffffff800127812 */ /* 0x000fc800078ec0ff */
[----:B------:R-:W-:-:S07]  /*0180*/  IADD3 R18, PT, PT, -R18, RZ, RZ ;  /* 0x000000ff12127210 */ /* 0x000fce0007ffe1ff */
.L_x_1:
[----:B-1----:R-:W1:Y:S02]  /*0190*/  LDC.64 R6, c[0x0][0x390] ;  /* 0x0000e400ff067b82 */ /* 0x002e640000000a00 */
[----:B-1----:R-:W-:-:S05]  /*01a0*/  IMAD.WIDE R6, R16, 0x8, R6 ;  /* 0x0000000810067825 */ /* 0x002fca00078e0206 */
[----:B0-----:R-:W2:Y:S01]  /*01b0*/  LDG.E.CONSTANT R29, desc[UR4][R6.64] ;  /* 0x00000004061d7981 */ /* 0x001ea2000c1e9900 */
[----:B------:R-:W-:-:S05]  /*01c0*/  IMAD.WIDE R8, R17, 0x8, R6 ;  /* 0x0000000811087825 */ /* 0x000fca00078e0206 */
[----:B------:R-:W3:Y:S01]  /*01d0*/  LDG.E.CONSTANT R19, desc[UR4][R8.64] ;  /* 0x0000000408137981 */ /* 0x000ee2000c1e9900 */
[----:B------:R-:W-:-:S05]  /*01e0*/  IMAD.WIDE R12, R17, 0x8, R8 ;  /* 0x00000008110c7825 */ /* 0x000fca00078e0208 */
[----:B------:R0:W4:Y:S01]  /*01f0*/  LDG.E.CONSTANT R21, desc[UR4][R12.64] ;  /* 0x000000040c157981 */ /* 0x000122000c1e9900 */
[----:B------:R-:W-:-:S05]  /*0200*/  IMAD.WIDE R10, R17, 0x8, R12 ;  /* 0x00000008110a7825 */ /* 0x000fca00078e020c */
[----:B------:R-:W5:Y:S01]  /*0210*/  LDG.E.CONSTANT R23, desc[UR4][R10.64] ;  /* 0x000000040a177981 */ /* 0x000f62000c1e9900 */
[C---:B------:R-:W-:Y:S01]  /*0220*/  IMAD.WIDE R24, R17.reuse, 0x8, R10 ;  /* 0x0000000811187825 */ /* 0x040fe200078e020a */
[----:B0-----:R-:W0:Y:S03]  /*0230*/  LDC.64 R12, c[0x0][0x398] ;  /* 0x0000e600ff0c7b82 */ /* 0x001e260000000a00 */
[C---:B------:R-:W-:Y:S02]  /*0240*/  IMAD.WIDE R14, R17.reuse, 0x8, R24 ;  /* 0x00000008110e7825 */ /* 0x040fe400078e0218 */
[----:B------:R-:W5:Y:S02]  /*0250*/  LDG.E.CONSTANT R25, desc[UR4][R24.64] ;  /* 0x0000000418197981 */ /* 0x000f64000c1e9900 */
[C---:B------:R-:W-:Y:S02]  /*0260*/  IMAD.WIDE R4, R17.reuse, 0x8, R14 ;  /* 0x0000000811047825 */ /* 0x040fe400078e020e */
[----:B------:R-:W5:Y:S04]  /*0270*/  LDG.E.CONSTANT R27, desc[UR4][R14.64] ;  /* 0x000000040e1b7981 */ /* 0x000f68000c1e9900 */
[----:B------:R-:W5:Y:S01]  /*0280*/  LDG.E.CONSTANT R20, desc[UR4][R4.64] ;  /* 0x0000000404147981 */ /* 0x000f62000c1e9900 */
[----:B------:R-:W-:-:S05]  /*0290*/  IMAD.WIDE R2, R17, 0x8, R4 ;  /* 0x0000000811027825 */ /* 0x000fca00078e0204 */
[----:B------:R1:W5:Y:S01]  /*02a0*/  LDG.E.CONSTANT R26, desc[UR4][R2.64] ;  /* 0x00000004021a7981 */ /* 0x000362000c1e9900 */
[----:B0-----:R-:W-:-:S04]  /*02b0*/  IMAD.WIDE R12, R16, 0x4, R12 ;  /* 0x00000004100c7825 */ /* 0x001fc800078e020c */
[----:B-1----:R-:W-:-:S04]  /*02c0*/  IMAD.WIDE R2, R17, 0x4, R12 ;  /* 0x0000000411027825 */ /* 0x002fc800078e020c */
[----:B------:R-:W-:-:S04]  /*02d0*/  IMAD.WIDE R4, R17, 0x4, R2 ;  /* 0x0000000411047825 */ /* 0x000fc800078e0202 */
[----:B------:R-:W-:-:S04]  /*02e0*/  IMAD.WIDE R6, R17, 0x4, R4 ;  /* 0x0000000411067825 */ /* 0x000fc800078e0204 */
[----:B------:R-:W-:Y:S01]  /*02f0*/  IMAD.WIDE R8, R17, 0x4, R6 ;  /* 0x0000000411087825 */ /* 0x000fe200078e0206 */
[----:B------:R-:W-:-:S03]  /*0300*/  IADD3 R18, PT, PT, R18, 0x8, RZ ;  /* 0x0000000812127810 */ /* 0x000fc60007ffe0ff */
[----:B------:R-:W-:Y:S01]  /*0310*/  IMAD.WIDE R10, R17, 0x4, R8 ;  /* 0x00000004110a7825 */ /* 0x000fe200078e0208 */
[----:B------:R-:W-:-:S03]  /*0320*/  ISETP.NE.AND P1, PT, R18, RZ, PT ;  /* 0x000000ff1200720c */ /* 0x000fc60003f25270 */
[C---:B------:R-:W-:Y:S01]  /*0330*/  IMAD.WIDE R14, R17.reuse, 0x4, R10 ;  /* 0x00000004110e7825 */ /* 0x040fe200078e020a */
[C---:B------:R-:W-:Y:S01]  /*0340*/  LEA R16, R17.reuse, R16, 0x3 ;  /* 0x0000001011107211 */ /* 0x040fe200078e18ff */
[----:B--2---:R-:W-:Y:S04]  /*0350*/  STG.E desc[UR4][R12.64], R29 ;  /* 0x0000001d0c007986 */ /* 0x004fe8000c101904 */
[----:B---3--:R0:W-:Y:S04]  /*0360*/  STG.E desc[UR4][R2.64], R19 ;  /* 0x0000001302007986 */ /* 0x0081e8000c101904 */
[----:B----4-:R1:W-:Y:S01]  /*0370*/  STG.E desc[UR4][R4.64], R21 ;  /* 0x0000001504007986 */ /* 0x0103e2000c101904 */
[----:B0-----:R-:W-:-:S03]  /*0380*/  IMAD.WIDE R2, R17, 0x4, R14 ;  /* 0x0000000411027825 */ /* 0x001fc600078e020e */
[----:B-----5:R1:W-:Y:S04]  /*0390*/  STG.E desc[UR4][R6.64], R23 ;  /* 0x0000001706007986 */ /* 0x0203e8000c101904 */
[----:B------:R1:W-:Y:S04]  /*03a0*/  STG.E desc[UR4][R8.64], R25 ;  /* 0x0000001908007986 */ /* 0x0003e8000c101904 */
[----:B------:R1:W-:Y:S04]  /*03b0*/  STG.E desc[UR4][R10.64], R27 ;  /* 0x0000001b0a007986 */ /* 0x0003e8000c101904 */
[----:B------:R1:W-:Y:S04]  /*03c0*/  STG.E desc[UR4][R14.64], R20 ;  /* 0x000000140e007986 */ /* 0x0003e8000c101904 */
[----:B------:R1:W-:Y:S01]  /*03d0*/  STG.E desc[UR4][R2.64], R26 ;  /* 0x0000001a02007986 */ /* 0x0003e2000c101904 */
[----:B------:R-:W-:Y:S05]  /*03e0*/  @P1 BRA `(.L_x_1) ;  /* 0xfffffffc00681947 */ /* 0x000fea000383ffff */
.L_x_0:
[----:B0-----:R-:W-:Y:S05]  /*03f0*/  @!P0 EXIT ;  /* 0x000000000000894d */ /* 0x001fea0003800000 */
[----:B------:R-:W-:Y:S02]  /*0400*/  ISETP.GE.U32.AND P0, PT, R22, 0x4, PT ;  /* 0x000000041600780c */ /* 0x000fe40003f06070 */
[----:B-1----:R-:W-:-:S04]  /*0410*/  LOP3.LUT R20, R0, 0x3, RZ, 0xc0, !PT ;  /* 0x0000000300147812 */ /* 0x002fc800078ec0ff */
[----:B------:R-:W-:-:S07]  /*0420*/  ISETP.NE.AND P1, PT, R20, RZ, PT ;  /* 0x000000ff1400720c */ /* 0x000fce0003f25270 */
[----:B------:R-:W-:Y:S06]  /*0430*/  @!P0 BRA `(.L_x_2) ;  /* 0x00000000004c8947 */ /* 0x000fec0003800000 */
[----:B------:R-:W0:Y:S08]  /*0440*/  LDC.64 R2, c[0x0][0x390] ;  /* 0x0000e400ff027b82 */ /* 0x000e300000000a00 */
[----:B------:R-:W1:Y:S01]  /*0450*/  LDC.64 R4, c[0x0][0x398] ;  /* 0x0000e600ff047b82 */ /* 0x000e620000000a00 */
[----:B0-----:R-:W-:-:S04]  /*0460*/  IMAD.WIDE R2, R16, 0x8, R2 ;  /* 0x0000000810027825 */ /* 0x001fc800078e0202 */
[C---:B------:R-:W-:Y:S02]  /*0470*/  IMAD.WIDE R6, R17.reuse, 0x8, R2 ;  /* 0x0000000811067825 */ /* 0x040fe400078e0202 */
[----:B------:R-:W2:Y:S02]  /*0480*/  LDG.E.CONSTANT R3, desc[UR4][R2.64] ;  /* 0x0000000402037981 */ /* 0x000ea4000c1e9900 */
[C---:B------:R-:W-:Y:S02]  /*0490*/  IMAD.WIDE R10, R17.reuse, 0x8, R6 ;  /* 0x00000008110a7825 */ /* 0x040fe400078e0206 */
[----:B------:R-:W3:Y:S02]  /*04a0*/  LDG.E.CONSTANT R7, desc[UR4][R6.64] ;  /* 0x0000000406077981 */ /* 0x000ee4000c1e9900 */
[----:B------:R-:W-:Y:S02]  /*04b0*/  IMAD.WIDE R14, R17, 0x8, R10 ;  /* 0x00000008110e7825 */ /* 0x000fe400078e020a */
[----:B------:R-:W4:Y:S04]  /*04c0*/  LDG.E.CONSTANT R11, desc[UR4][R10.64] ;  /* 0x000000040a0b7981 */ /* 0x000f28000c1e9900 */
[----:B------:R-:W5:Y:S01]  /*04d0*/  LDG.E.CONSTANT R15, desc[UR4][R14.64] ;  /* 0x000000040e0f7981 */ /* 0x000f62000c1e9900 */
[----:B-1----:R-:W-:-:S04]  /*04e0*/  IMAD.WIDE R4, R16, 0x4, R4 ;  /* 0x0000000410047825 */ /* 0x002fc800078e0204 */
[----:B------:R-:W-:-:S04]  /*04f0*/  IMAD.WIDE R8, R17, 0x4, R4 ;  /* 0x0000000411087825 */ /* 0x000fc800078e0204 */
[----:B------:R-:W-:-:S04]  /*0500*/  IMAD.WIDE R12, R17, 0x4, R8 ;  /* 0x00000004110c7825 */ /* 0x000fc800078e0208 */
[C---:B------:R-:W-:Y:S01]  /*0510*/  IMAD.WIDE R18, R17.reuse, 0x4, R12 ;  /* 0x0000000411127825 */ /* 0x040fe200078e020c */
[----:B------:R-:W-:Y:S01]  /*0520*/  LEA R16, R17, R16, 0x2 ;  /* 0x0000001011107211 */ /* 0x000fe200078e10ff */
[----:B--2---:R0:W-:Y:S04]  /*0530*/  STG.E desc[UR4][R4.64], R3 ;  /* 0x0000000304007986 */ /* 0x0041e8000c101904 */
[----:B---3--:R0:W-:Y:S04]  /*0540*/  STG.E desc[UR4][R8.64], R7 ;  /* 0x0000000708007986 */ /* 0x0081e8000c101904 */
[----:B----4-:R0:W-:Y:S04]  /*0550*/  STG.E desc[UR4][R12.64], R11 ;  /* 0x0000000b0c007986 */ /* 0x0101e8000c101904 */
[----:B-----5:R0:W-:Y:S02]  /*0560*/  STG.E desc[UR4][R18.64], R15 ;  /* 0x0000000f12007986 */ /* 0x0201e4000c101904 */
.L_x_2:
[----:B------:R-:W-:Y:S05]  /*0570*/  @!P1 EXIT ;  /* 0x000000000000994d */ /* 0x000fea0003800000 */
[----:B------:R-:W-:Y:S02]  /*0580*/  ISETP.NE.AND P0, PT, R20, 0x1, PT ;  /* 0x000000011400780c */ /* 0x000fe40003f05270 */
[----:B------:R-:W-:-:S04]  /*0590*/  LOP3.LUT R0, R0, 0x1, RZ, 0xc0, !PT ;  /* 0x0000000100007812 */ /* 0x000fc800078ec0ff */
[----:B------:R-:W-:-:S07]  /*05a0*/  ISETP.NE.U32.AND P1, PT, R0, 0x1, PT ;  /* 0x000000010000780c */ /* 0x000fce0003f25070 */
[----:B------:R-:W-:Y:S06]  /*05b0*/  @!P0 BRA `(.L_x_3) ;  /* 0x00000000002c8947 */ /* 0x000fec0003800000 */
[----:B0-----:R-:W0:Y:S08]  /*05c0*/  LDC.64 R2, c[0x0][0x390] ;  /* 0x0000e400ff027b82 */ /* 0x001e300000000a00 */
[----:B------:R-:W1:Y:S01]  /*05d0*/  LDC.64 R4, c[0x0][0x398] ;  /* 0x0000e600ff047b82 */ /* 0x000e620000000a00 */
[----:B0-----:R-:W-:-:S04]  /*05e0*/  IMAD.WIDE R2, R16, 0x8, R2 ;  /* 0x0000000810027825 */ /* 0x001fc800078e0202 */
[C---:B------:R-:W-:Y:S02]  /*05f0*/  IMAD.WIDE R6, R17.reuse, 0x8, R2 ;  /* 0x0000000811067825 */ /* 0x040fe400078e0202 */
[----:B------:R-:W2:Y:S04]  /*0600*/  LDG.E.CONSTANT R3, desc[UR4][R2.64] ;  /* 0x0000000402037981 */ /* 0x000ea8000c1e9900 */
[----:B------:R-:W3:Y:S01]  /*0610*/  LDG.E.CONSTANT R7, desc[UR4][R6.64] ;  /* 0x0000000406077981 */ /* 0x000ee2000c1e9900 */
[----:B-1----:R-:W-:Y:S01]  /*0620*/  IMAD.WIDE R4, R16, 0x4, R4 ;  /* 0x0000000410047825 */ /* 0x002fe200078e0204 */
[----:B------:R-:W-:-:S03]  /*0630*/  LEA R16, R17, R16, 0x1 ;  /* 0x0000001011107211 */ /* 0x000fc600078e08ff */
[----:B------:R-:W-:Y:S01]  /*0640*/  IMAD.WIDE R8, R17, 0x4, R4 ;  /* 0x0000000411087825 */ /* 0x000fe200078e0204 */
[----:B--2---:R1:W-:Y:S04]  /*0650*/  STG.E desc[UR4][R4.64], R3 ;  /* 0x0000000304007986 */ /* 0x0043e8000c101904 */
[----:B---3--:R1:W-:Y:S02]  /*0660*/  STG.E desc[UR4][R8.64], R7 ;  /* 0x0000000708007986 */ /* 0x0083e4000c101904 */
.L_x_3:
[----:B------:R-:W-:Y:S05]  /*0670*/  @P1 EXIT ;  /* 0x000000000000194d */ /* 0x000fea0003800000 */
[----:B01----:R-:W0:Y:S08]  /*0680*/  LDC.64 R2, c[0x0][0x390] ;  /* 0x0000e400ff027b82 */ /* 0x003e300000000a00 */
[----:B------:R-:W1:Y:S01]  /*0690*/  LDC.64 R4, c[0x0][0x398] ;  /* 0x0000e600ff047b82 */ /* 0x000e620000000a00 */
[----:B0-----:R-:W-:-:S06]  /*06a0*/  IMAD.WIDE R2, R16, 0x8, R2 ;  /* 0x0000000810027825 */ /* 0x001fcc00078e0202 */
[----:B------:R-:W2:Y:S01]  /*06b0*/  LDG.E.CONSTANT R3, desc[UR4][R2.64] ;  /* 0x0000000402037981 */ /* 0x000ea2000c1e9900 */
[----:B-1----:R-:W-:-:S05]  /*06c0*/  IMAD.WIDE R16, R16, 0x4, R4 ;  /* 0x0000000410107825 */ /* 0x002fca00078e0204 */
[----:B--2---:R-:W-:Y:S01]  /*06d0*/  STG.E desc[UR4][R16.64], R3 ;  /* 0x0000000310007986 */ /* 0x004fe2000c101904 */
[----:B------:R-:W-:Y:S05]  /*06e0*/  EXIT ;  /* 0x000000000000794d */ /* 0x000fea0003800000 */
.L_x_4:
[----:B------:R-:W-:-:S00]  /*06f0*/  BRA `(.L_x_4) ;  /* 0xfffffffc00fc7947 */ /* 0x000fc0000383ffff */
[----:B------:R-:W-:-:S00]  /*0700*/  NOP ;  /* 0x0000000000007918 */ /* 0x000fc00000000000 */
[----:B------:R-:W-:-:S00]  /*0710*/  NOP ;  /* 0x0000000000007918 */ /* 0x000fc00000000000 */
[----:B------:R-:W-:-:S00]  /*0720*/  NOP ;  /* 0x0000000000007918 */ /* 0x000fc00000000000 */
[----:B------:R-:W-:-:S00]  /*0730*/  NOP ;  /* 0x0000000000007918 */ /* 0x000fc00000000000 */
[----:B------:R-:W-:-:S00]  /*0740*/  NOP ;  /* 0x0000000000007918 */ /* 0x000fc00000000000 */
[----:B------:R-:W-:-:S00]  /*0750*/  NOP ;  /* 0x0000000000007918 */ /* 0x000fc00000000000 */
[----:B------:R-:W-:-:S00]  /*0760*/  NOP ;  /* 0x0000000000007918 */ /* 0x000fc00000000000 */
[----:B------:R-:W-:-:S00]  /*0770*/  NOP ;  /* 0x0000000000007918 */ /* 0x000fc00000000000 */
.L_x_9:


//--------------------- .text.data_transfer_real_cplx --------------------------
	.section	.text.data_transfer_real_cplx,"ax",@progbits
	.align	128
        .global         data_transfer_real_cplx
        .type           data_transfer_real_cplx,@function
        .size           data_transfer_real_cplx,(.L_x_10 - data_transfer_real_cplx)
        .other          data_transfer_real_cplx,@"STO_CUDA_ENTRY STV_DEFAULT"
data_transfer_real_cplx:
.text.data_transfer_real_cplx:
[----:B------:R-:W-:Y:S01]  /*0000*/  LDC R1, c[0x0][0x37c] ;  /* 0x0000df00ff017b82 */ /* 0x000fe20000000800 */
[----:B------:R-:W0:Y:S07]  /*0010*/  S2R R0, SR_TID.Y ;  /* 0x0000000000007919 */ /* 0x000e2e0000002200 */
[----:B------:R-:W1:Y:S01]  /*0020*/  LDC R2, c[0x0][0x360] ;  /* 0x0000d800ff027b82 */ /* 0x000e620000000800 */
[----:B------:R-:W2:Y:S01]  /*0030*/  LDCU.64 UR6, c[0x0][0x380] ;  /* 0x00007000ff0677ac */ /* 0x000ea20008000a00 */
[----:B------:R-:W1:Y:S06]  /*0040*/  S2R R5, SR_TID.X ;  /* 0x0000000000057919 */ /* 0x000e6c0000002100 */
[----:B------:R-:W0:Y:S08]  /*0050*/  S2UR UR5, SR_CTAID.Y ;  /* 0x00000000000579c3 */ /* 0x000e300000002600 */
[----:B------:R-:W0:Y:S08]  /*0060*/  LDC R3, c[0x0][0x364] ;  /* 0x0000d900ff037b82 */ /* 0x000e300000000800 */
[----:B------:R-:W1:Y:S01]  /*0070*/  S2UR UR4, SR_CTAID.X ;  /* 0x00000000000479c3 */ /* 0x000e620000002500 */
[----:B0-----:R-:W-:-:S05]  /*0080*/  IMAD R3, R3, UR5, R0 ;  /* 0x0000000503037c24 */ /* 0x001fca000f8e0200 */
[----:B--2---:R-:W-:Y:S01]  /*0090*/  ISETP.GE.AND P0, PT, R3, UR7, PT ;  /* 0x0000000703007c0c */ /* 0x004fe2000bf06270 */
[----:B-1----:R-:W-:-:S05]  /*00a0*/  IMAD R2, R2, UR4, R5 ;  /* 0x0000000402027c24 */ /* 0x002fca000f8e0205 */
[----:B------:R-:W-:-:S13]  /*00b0*/  ISETP.GE.OR P0, PT, R2, UR6, P0 ;  /* 0x0000000602007c0c */ /* 0x000fda0008706670 */
[----:B------:R-:W-:Y:S05]  /*00c0*/  @P0 EXIT ;  /* 0x000000000000094d */ /* 0x000fea0003800000 */
[----:B------:R-:W0:Y:S02]  /*00d0*/  LDC R0, c[0x0][0x388] ;  /* 0x0000e200ff007b82 */ /* 0x000e240000000800 */
[----:B0-----:R-:W-:-:S13]  /*00e0*/  ISETP.NE.AND P0, PT, R0, RZ, PT ;  /* 0x000000ff0000720c */ /* 0x001fda0003f05270 */
[----:B------:R-:W-:Y:S05]  /*00f0*/  @!P0 EXIT ;  /* 0x000000000000894d */ /* 0x000fea0003800000 */
[----:B------:R-:W-:Y:S01]  /*0100*/  ISETP.GE.U32.AND P0, PT, R0, 0x8, PT ;  /* 0x000000080000780c */ /* 0x000fe20003f06070 */
[----:B------:R-:W-:Y:S01]  /*0110*/  IMAD R3, R2, UR7, R3 ;  /* 0x0000000702037c24 */ /* 0x000fe2000f8e0203 */
[----:B------:R-:W0:Y:S01]  /*0120*/  LDCU.64 UR4, c[0x0][0x358] ;  /* 0x00006b00ff0477ac */ /* 0x000e220008000a00 */
[----:B------:R-:W-:Y:S01]  /*0130*/  LOP3.LUT P1, RZ, R0, 0x7, RZ, 0xc0, !PT ;  /* 0x0000000700ff7812 */ /* 0x000fe2000782c0ff */
[----:B------:R-:W-:Y:S02]  /*0140*/  IMAD.MOV.U32 R25, RZ, RZ, RZ ;  /* 0x000000ffff197224 */ /* 0x000fe400078e00ff */
[----:B------:R-:W-:Y:S02]  /*0150*/  IMAD R22, R3, R0, RZ ;  /* 0x0000000003167224 */ /* 0x000fe400078e02ff */
[----:B------:R-:W-:-:S03]  /*0160*/  IMAD.MOV.U32 R23, RZ, RZ, RZ ;  /* 0x000000ffff177224 */ /* 0x000fc600078e00ff */
[----:B------:R-:W-:Y:S02]  /*0170*/  SHF.R.S32.HI R24, RZ, 0x1f, R22 ;  /* 0x0000001fff187819 */ /* 0x000fe40000011416 */
[----:B------:R-:W-:Y:S05]  /*0180*/  @!P0 BRA `(.L_x_5) ;  /* 0x0000000000c08947 */ /* 0x000fea0003800000 */
[----:B------:R-:W1:Y:S01]  /*0190*/  LDCU.128 UR8, c[0x0][0x390] ;  /* 0x00007200ff0877ac */ /* 0x000e620008000c00 */
[----:B------:R-:W-:Y:S02]  /*01a0*/  SHF.R.S32.HI R23, RZ, 0x1f, R0 ;  /* 0x0000001fff177819 */ /* 0x000fe40000011400 */
[----:B------:R-:W-:-:S03]  /*01b0*/  LOP3.LUT R25, R0, 0xfffffff8, RZ, 0xc0, !PT ;  /* 0xfffffff800197812 */ /* 0x000fc600078ec0ff */
[----:B------:R-:W-:Y:S02]  /*01c0*/  IMAD.MOV.U32 R27, RZ, RZ, R23 ;  /* 0x000000ffff1b7224 */ /* 0x000fe400078e0017 */
[----:B------:R-:W-:Y:S01]  /*01d0*/  IMAD.MOV.U32 R26, RZ, RZ, R25 ;  /* 0x000000ffff1a7224 */ /* 0x000fe200078e0019 */
[C---:B-1----:R-:W-:Y:S02]  /*01e0*/  LEA R2, P0, R22.reuse, UR8, 0x2 ;  /* 0x0000000816027c11 */ /* 0x042fe4000f8010ff */
[----:B------:R-:W-:Y:S02]  /*01f0*/  LEA R28, P3, R22, UR10, 0x3 ;  /* 0x0000000a161c7c11 */ /* 0x000fe4000f8618ff */
[----:B------:R-:W-:Y:S02]  /*0200*/  IADD3 R2, P2, PT, R2, 0x10, RZ ;  /* 0x0000001002027810 */ /* 0x000fe40007f5e0ff */
[----:B------:R-:W-:Y:S02]  /*0210*/  IADD3 R28, P4, PT, R28, 0x20, RZ ;  /* 0x000000201c1c7810 */ /* 0x000fe40007f9e0ff */
[----:B------:R-:W-:-:S02]  /*0220*/  LEA.HI.X R3, R22, UR9, R24, 0x2, P0 ;  /* 0x0000000916037c11 */ /* 0x000fc400080f1418 */
[----:B------:R-:W-:-:S03]  /*0230*/  LEA.HI.X R29, R22, UR11, R24, 0x3, P3 ;  /* 0x0000000b161d7c11 */ /* 0x000fc600098f1c18 */
[----:B------:R-:W-:Y:S02]  /*0240*/  IMAD.X R3, RZ, RZ, R3, P2 ;  /* 0x000000ffff037224 */ /* 0x000fe400010e0603 */
[----:B------:R-:W-:-:S07]  /*0250*/  IMAD.X R29, RZ, RZ, R29, P4 ;  /* 0x000000ffff1d7224 */ /* 0x000fce00020e061d */
.L_x_6:
[----:B01----:R-:W2:Y:S04]  /*0260*/  LDG.E.CONSTANT R4, desc[UR4][R2.64+-0x10] ;  /* 0xfffff00402047981 */ /* 0x003ea8000c1e9900 */
[----:B------:R-:W3:Y:S04]  /*0270*/  LDG.E.CONSTANT R6, desc[UR4][R2.64+-0xc] ;  /* 0xfffff40402067981 */ /* 0x000ee8000c1e9900 */
[----:B------:R-:W4:Y:S04]  /*0280*/  LDG.E.CONSTANT R8, desc[UR4][R2.64+-0x8] ;  /* 0xfffff80402087981 */ /* 0x000f28000c1e9900 */
[----:B------:R-:W5:Y:S04]  /*0290*/  LDG.E.CONSTANT R12, desc[UR4][R2.64+-0x4] ;  /* 0xfffffc04020c7981 */ /* 0x000f68000c1e9900 */
[----:B------:R-:W5:Y:S04]  /*02a0*/  LDG.E.CONSTANT R14, desc[UR4][R2.64] ;  /* 0x00000004020e7981 */ /* 0x000f68000c1e9900 */
[----:B------:R-:W5:Y:S04]  /*02b0*/  LDG.E.CONSTANT R16, desc[UR4][R2.64+0x4] ;  /* 0x0000040402107981 */ /* 0x000f68000c1e9900 */
[----:B------:R-:W5:Y:S04]  /*02c0*/  LDG.E.CONSTANT R18, desc[UR4][R2.64+0x8] ;  /* 0x0000080402127981 */ /* 0x000f68000c1e9900 */
[----:B------:R0:W5:Y:S01]  /*02d0*/  LDG.E.CONSTANT R20, desc[UR4][R2.64+0xc] ;  /* 0x00000c0402147981 */ /* 0x000162000c1e9900 */
[----:B------:R-:W-:Y:S01]  /*02e0*/  IADD3 R26, P0, PT, R26, -0x8, RZ ;  /* 0xfffffff81a1a7810 */ /* 0x000fe20007f1e0ff */
[----:B------:R-:W-:-:S02]  /*02f0*/  IMAD.MOV.U32 R10, RZ, RZ, R28 ;  /* 0x000000ffff0a7224 */ /* 0x000fc400078e001c */
[----:B------:R-:W-:Y:S01]  /*0300*/  IMAD.MOV.U32 R5, RZ, RZ, RZ ;  /* 0x000000ffff057224 */ /* 0x000fe200078e00ff */
[----:B------:R-:W-:Y:S01]  /*0310*/  IADD3.X R27, PT, PT, R27, -0x1, RZ, P0, !PT ;  /* 0xffffffff1b1b7810 */ /* 0x000fe200007fe4ff */
[----:B------:R-:W-:Y:S01]  /*0320*/  IMAD.MOV.U32 R7, RZ, RZ, RZ ;  /* 0x000000ffff077224 */ /* 0x000fe200078e00ff */
[----:B------:R-:W-:Y:S01]  /*0330*/  ISETP.NE.U32.AND P0, PT, R26, RZ, PT ;  /* 0x000000ff1a00720c */ /* 0x000fe20003f05070 */
[----:B------:R-:W-:Y:S01]  /*0340*/  IMAD.MOV.U32 R9, RZ, RZ, RZ ;  /* 0x000000ffff097224 */ /* 0x000fe200078e00ff */
[----:B------:R-:W-:Y:S01]  /*0350*/  IADD3 R28, P3, PT, R10, 0x40, RZ ;  /* 0x000000400a1c7810 */ /* 0x000fe20007f7e0ff */
[----:B------:R-:W-:Y:S01]  /*0360*/  IMAD.MOV.U32 R11, RZ, RZ, R29 ;  /* 0x000000ffff0b7224 */ /* 0x000fe200078e001d */
[----:B------:R-:W-:Y:S01]  /*0370*/  ISETP.NE.AND.EX P0, PT, R27, RZ, PT, P0 ;  /* 0x000000ff1b00720c */ /* 0x000fe20003f05300 */
[----:B------:R-:W-:Y:S01]  /*0380*/  IMAD.MOV.U32 R13, RZ, RZ, RZ ;  /* 0x000000ffff0d7224 */ /* 0x000fe200078e00ff */
[----:B0-----:R-:W-:Y:S01]  /*0390*/  IADD3 R2, P2, PT, R2, 0x20, RZ ;  /* 0x0000002002027810 */ /* 0x001fe20007f5e0ff */
[----:B------:R-:W-:-:S02]  /*03a0*/  IMAD.MOV.U32 R15, RZ, RZ, RZ ;  /* 0x000000ffff0f7224 */ /* 0x000fc400078e00ff */
[----:B------:R-:W-:Y:S02]  /*03b0*/  IMAD.MOV.U32 R17, RZ, RZ, RZ ;  /* 0x000000ffff117224 */ /* 0x000fe400078e00ff */
[----:B------:R-:W-:Y:S02]  /*03c0*/  IMAD.MOV.U32 R19, RZ, RZ, RZ ;  /* 0x000000ffff137224 */ /* 0x000fe400078e00ff */
[----:B------:R-:W-:Y:S02]  /*03d0*/  IMAD.MOV.U32 R21, RZ, RZ, RZ ;  /* 0x000000ffff157224 */ /* 0x000fe400078e00ff */
[----:B------:R-:W-:Y:S02]  /*03e0*/  IMAD.X R3, RZ, RZ, R3, P2 ;  /* 0x000000ffff037224 */ /* 0x000fe400010e0603 */
[----:B------:R-:W-:Y:S01]  /*03f0*/  IMAD.X R29, RZ, RZ, R11, P3 ;  /* 0x000000ffff1d7224 */ /* 0x000fe200018e060b */
[----:B--2---:R1:W-:Y:S04]  /*0400*/  STG.E.64 desc[UR4][R10.64+-0x20], R4 ;  /* 0xffffe0040a007986 */ /* 0x0043e8000c101b04 */
[----:B---3--:R1:W-:Y:S04]  /*0410*/  STG.E.64 desc[UR4][R10.64+-0x18], R6 ;  /* 0xffffe8060a007986 */ /* 0x0083e8000c101b04 */
[----:B----4-:R1:W-:Y:S04]  /*0420*/  STG.E.64 desc[UR4][R10.64+-0x10], R8 ;  /* 0xfffff0080a007986 */ /* 0x0103e8000c101b04 */
[----:B-----5:R1:W-:Y:S04]  /*0430*/  STG.E.64 desc[UR4][R10.64+-0x8], R12 ;  /* 0xfffff80c0a007986 */ /* 0x0203e8000c101b04 */
[----:B------:R1:W-:Y:S04]  /*0440*/  STG.E.64 desc[UR4][R10.64], R14 ;  /* 0x0000000e0a007986 */ /* 0x0003e8000c101b04 */
[----:B------:R1:W-:Y:S04]  /*0450*/  STG.E.64 desc[UR4][R10.64+0x8], R16 ;  /* 0x000008100a007986 */ /* 0x0003e8000c101b04 */
[----:B------:R1:W-:Y:S04]  /*0460*/  STG.E.64 desc[UR4][R10.64+0x10], R18 ;  /* 0x000010120a007986 */ /* 0x0003e8000c101b04 */
[----:B------:R1:W-:Y:S01]  /*0470*/  STG.E.64 desc[UR4][R10.64+0x18], R20 ;  /* 0x000018140a007986 */ /* 0x0003e2000c101b04 */
[----:B------:R-:W-:Y:S05]  /*0480*/  @P0 BRA `(.L_x_6) ;  /* 0xfffffffc00740947 */ /* 0x000fea000383ffff */
.L_x_5:
[----:B0-----:R-:W-:Y:S05]  /*0490*/  @!P1 EXIT ;  /* 0x000000000000994d */ /* 0x001fea0003800000 */
[----:B------:R-:W-:-:S04]  /*04a0*/  LOP3.LUT R2, R0, 0x7, RZ, 0xc0, !PT ;  /* 0x0000000700027812 */ /* 0x000fc800078ec0ff */
[----:B------:R-:W-:-:S04]  /*04b0*/  IADD3 R2, P1, PT, R2, -0x1, RZ ;  /* 0xffffffff02027810 */ /* 0x000fc80007f3e0ff */
[----:B------:R-:W-:Y:S01]  /*04c0*/  ISETP.GE.U32.AND P0, PT, R2, 0x3, PT ;  /* 0x000000030200780c */ /* 0x000fe20003f06070 */
[----:B------:R-:W-:Y:S01]  /*04d0*/  IMAD.X R2, RZ, RZ, -0x1, P1 ;  /* 0xffffffffff027424 */ /* 0x000fe200008e06ff */
[----:B-1----:R-:W-:-:S04]  /*04e0*/  LOP3.LUT P1, R15, R0, 0x3, RZ, 0xc0, !PT ;  /* 0x00000003000f7812 */ /* 0x002fc8000782c0ff */
[----:B------:R-:W-:-:S13]  /*04f0*/  ISETP.GE.U32.AND.EX P0, PT, R2, RZ, PT, P0 ;  /* 0x000000ff0200720c */ /* 0x000fda0003f06100 */
[----:B------:R-:W-:Y:S05]  /*0500*/  @!P0 BRA `(.L_x_7) ;  /* 0x0000000000548947 */ /* 0x000fea0003800000 */
[----:B------:R-:W0:Y:S01]  /*0510*/  LDCU.128 UR8, c[0x0][0x390] ;  /* 0x00007200ff0877ac */ /* 0x000e220008000c00 */
[----:B------:R-:W-:-:S05]  /*0520*/  IADD3 R5, P0, PT, R22, R25, RZ ;  /* 0x0000001916057210 */ /* 0x000fca0007f1e0ff */
[----:B------:R-:W-:Y:S01]  /*0530*/  IMAD.X R14, R24, 0x1, R23, P0 ;  /* 0x00000001180e7824 */ /* 0x000fe200000e0617 */
[----:B0-----:R-:W-:-:S04]  /*0540*/  LEA R2, P2, R5, UR8, 0x2 ;  /* 0x0000000805027c11 */ /* 0x001fc8000f8410ff */
[----:B------:R-:W-:-:S05]  /*0550*/  LEA.HI.X R3, R5, UR9, R14, 0x2, P2 ;  /* 0x0000000905037c11 */ /* 0x000fca00090f140e */
[----:B------:R-:W2:Y:S04]  /*0560*/  LDG.E.CONSTANT R6, desc[UR4][R2.64] ;  /* 0x0000000402067981 */ /* 0x000ea8000c1e9900 */
[----:B------:R-:W3:Y:S04]  /*0570*/  LDG.E.CONSTANT R8, desc[UR4][R2.64+0x4] ;  /* 0x0000040402087981 */ /* 0x000ee8000c1e9900 */
[----:B------:R-:W4:Y:S04]  /*0580*/  LDG.E.CONSTANT R10, desc[UR4][R2.64+0x8] ;  /* 0x00000804020a7981 */ /* 0x000f28000c1e9900 */
[----:B------:R-:W5:Y:S01]  /*0590*/  LDG.E.CONSTANT R12, desc[UR4][R2.64+0xc] ;  /* 0x00000c04020c7981 */ /* 0x000f62000c1e9900 */
[----:B------:R-:W-:Y:S01]  /*05a0*/  LEA R4, P0, R5, UR10, 0x3 ;  /* 0x0000000a05047c11 */ /* 0x000fe2000f8018ff */
[----:B------:R-:W-:-:S02]  /*05b0*/  IMAD.MOV.U32 R7, RZ, RZ, RZ ;  /* 0x000000ffff077224 */ /* 0x000fc400078e00ff */
[----:B------:R-:W-:Y:S01]  /*05c0*/  IMAD.MOV.U32 R9, RZ, RZ, RZ ;  /* 0x000000ffff097224 */ /* 0x000fe200078e00ff */
[----:B------:R-:W-:Y:S01]  /*05d0*/  LEA.HI.X R5, R5, UR11, R14, 0x3, P0 ;  /* 0x0000000b05057c11 */ /* 0x000fe200080f1c0e */
[----:B------:R-:W-:Y:S01]  /*05e0*/  IMAD.MOV.U32 R11, RZ, RZ, RZ ;  /* 0x000000ffff0b7224 */ /* 0x000fe200078e00ff */
[----:B------:R-:W-:Y:S01]  /*05f0*/  IADD3 R25, P0, PT, R25, 0x4, RZ ;  /* 0x0000000419197810 */ /* 0x000fe20007f1e0ff */
[----:B------:R-:W-:-:S04]  /*0600*/  IMAD.MOV.U32 R13, RZ, RZ, RZ ;  /* 0x000000ffff0d7224 */ /* 0x000fc800078e00ff */
[----:B------:R-:W-:Y:S01]  /*0610*/  IMAD.X R23, RZ, RZ, R23, P0 ;  /* 0x000000ffff177224 */ /* 0x000fe200000e0617 */
[----:B--2---:R0:W-:Y:S04]  /*0620*/  STG.E.64 desc[UR4][R4.64], R6 ;  /* 0x0000000604007986 */ /* 0x0041e8000c101b04 */
[----:B---3--:R0:W-:Y:S04]  /*0630*/  STG.E.64 desc[UR4][R4.64+0x8], R8 ;  /* 0x0000080804007986 */ /* 0x0081e8000c101b04 */
[----:B----4-:R0:W-:Y:S04]  /*0640*/  STG.E.64 desc[UR4][R4.64+0x10], R10 ;  /* 0x0000100a04007986 */ /* 0x0101e8000c101b04 */
[----:B-----5:R0:W-:Y:S02]  /*0650*/  STG.E.64 desc[UR4][R4.64+0x18], R12 ;  /* 0x0000180c04007986 */ /* 0x0201e4000c101b04 */
.L_x_7:
[----:B------:R-:W-:Y:S05]  /*0660*/  @!P1 EXIT ;  /* 0x000000000000994d */ /* 0x000fea0003800000 */
[----:B------:R-:W1:Y:S01]  /*0670*/  LDC.64 R2, c[0x0][0x390] ;  /* 0x0000e400ff027b82 */ /* 0x000e620000000a00 */
[----:B------:R-:W-:-:S07]  /*0680*/  ISETP.NE.AND P0, PT, R15, 0x1, PT ;  /* 0x000000010f00780c */ /* 0x000fce0003f05270 */
[----:B0-----:R-:W0:Y:S06]  /*0690*/  LDC.64 R10, c[0x0][0x398] ;  /* 0x0000e600ff0a7b82 */ /* 0x001e2c0000000a00 */
[----:B------:R-:W-:-:S05]  /*06a0*/  @P0 IADD3 R5, P1, PT, R22, R25, RZ ;  /* 0x0000001916050210 */ /* 0x000fca0007f3e0ff */
[----:B------:R-:W-:Y:S01]  /*06b0*/  @P0 IMAD.X R6, R24, 0x1, R23, P1 ;  /* 0x0000000118060824 */ /* 0x000fe200008e0617 */
[----:B-1----:R-:W-:-:S04]  /*06c0*/  @P0 LEA R2, P1, R5, R2, 0x2 ;  /* 0x0000000205020211 */ /* 0x002fc800078210ff */
[----:B------:R-:W-:-:S05]  /*06d0*/  @P0 LEA.HI.X R3, R5, R3, R6, 0x2, P1 ;  /* 0x0000000305030211 */ /* 0x000fca00008f1406 */
[----:B------:R-:W2:Y:S04]  /*06e0*/  @P0 LDG.E.CONSTANT R8, desc[UR4][R2.64] ;  /* 0x0000000402080981 */ /* 0x000ea8000c1e9900 */
[----:B------:R-:W3:Y:S01]  /*06f0*/  @P0 LDG.E.CONSTANT R12, desc[UR4][R2.64+0x4] ;  /* 0x00000404020c0981 */ /* 0x000ee2000c1e9900 */
[----:B------:R-:W-:Y:S01]  /*0700*/  LOP3.LUT R0, R0, 0x1, RZ, 0xc0, !PT ;  /* 0x0000000100007812 */ /* 0x000fe200078ec0ff */
[----:B------:R-:W-:Y:S01]  /*0710*/  IMAD.MOV.U32 R9, RZ, RZ, RZ ;  /* 0x000000ffff097224 */ /* 0x000fe200078e00ff */
[C---:B0-----:R-:W-:Y:S01]  /*0720*/  @P0 LEA R4, P2, R5.reuse, R10, 0x3 ;  /* 0x0000000a05040211 */ /* 0x041fe200078418ff */
[----:B------:R-:W-:Y:S01]  /*0730*/  IMAD.MOV.U32 R13, RZ, RZ, RZ ;  /* 0x000000ffff0d7224 */ /* 0x000fe200078e00ff */
[----:B------:R-:W-:Y:S02]  /*0740*/  ISETP.NE.U32.AND P1, PT, R0, 0x1, PT ;  /* 0x000000010000780c */ /* 0x000fe40003f25070 */
[----:B------:R-:W-:-:S05]  /*0750*/  @P0 LEA.HI.X R5, R5, R11, R6, 0x3, P2 ;  /* 0x0000000b05050211 */ /* 0x000fca00010f1c06 */
[----:B--2---:R0:W-:Y:S04]  /*0760*/  @P0 STG.E.64 desc[UR4][R4.64], R8 ;  /* 0x0000000804000986 */ /* 0x0041e8000c101b04 */
[----:B---3--:R0:W-:Y:S02]  /*0770*/  @P0 STG.E.64 desc[UR4][R4.64+0x8], R12 ;  /* 0x0000080c04000986 */ /* 0x0081e4000c101b04 */
[----:B------:R-:W-:Y:S05]  /*0780*/  @P1 EXIT ;  /* 0x000000000000194d */ /* 0x000fea0003800000 */
[----:B------:R-:W1:Y:S01]  /*0790*/  LDCU.128 UR8, c[0x0][0x390] ;  /* 0x00007200ff0877ac */ /* 0x000e620008000c00 */
[----:B------:R-:W-:-:S05]  /*07a0*/  @P0 IADD3 R25, P1, PT, R25, 0x2, RZ ;  /* 0x0000000219190810 */ /* 0x000fca0007f3e0ff */
[----:B------:R-:W-:Y:S01]  /*07b0*/  @P0 IMAD.X R23, RZ, RZ, R23, P1 ;  /* 0x000000ffff170224 */ /* 0x000fe200008e0617 */
[----:B------:R-:W-:-:S05]  /*07c0*/  IADD3 R22, P0, PT, R22, R25, RZ ;  /* 0x0000001916167210 */ /* 0x000fca0007f1e0ff */
[----:B------:R-:W-:Y:S01]  /*07d0*/  IMAD.X R23, R24, 0x1, R23, P0 ;  /* 0x0000000118177824 */ /* 0x000fe200000e0617 */
[----:B-1----:R-:W-:-:S04]  /*07e0*/  LEA R2, P0, R22, UR8, 0x2 ;  /* 0x0000000816027c11 */ /* 0x002fc8000f8010ff */
[----:B------:R-:W-:-:S05]  /*07f0*/  LEA.HI.X R3, R22, UR9, R23, 0x2, P0 ;  /* 0x0000000916037c11 */ /* 0x000fca00080f1417 */
[----:B------:R-:W2:Y:S01]  /*0800*/  LDG.E.CONSTANT R6, desc[UR4][R2.64] ;  /* 0x0000000402067981 */ /* 0x000ea2000c1e9900 */
[----:B0-----:R-:W-:Y:S01]  /*0810*/  LEA R4, P0, R22, UR10, 0x3 ;  /* 0x0000000a16047c11 */ /* 0x001fe2000f8018ff */
[----:B------:R-:W-:-:S03]  /*0820*/  IMAD.MOV.U32 R7, RZ, RZ, RZ ;  /* 0x000000ffff077224 */ /* 0x000fc600078e00ff */
[----:B------:R-:W-:-:S05]  /*0830*/  LEA.HI.X R5, R22, UR11, R23, 0x3, P0 ;  /* 0x0000000b16057c11 */ /* 0x000fca00080f1c17 */
[----:B--2---:R-:W-:Y:S01]  /*0840*/  STG.E.64 desc[UR4][R4.64], R6 ;  /* 0x0000000604007986 */ /* 0x004fe2000c101b04 */
[----:B------:R-:W-:Y:S05]  /*0850*/  EXIT ;  /* 0x000000000000794d */ /* 0x000fea0003800000 */
.L_x_8:
        /* <DEDUP_REMOVED lines=10> */
.L_x_10:


//--------------------- .nv.shared.reserved.0     --------------------------
	.section	.nv.shared.reserved.0,"aw",@nobits
	.weak		__nv_reservedSMEM_offset_0_alias
	.size		__nv_reservedSMEM_offset_0_alias, 0, 64
	.other		__nv_reservedSMEM_offset_0_alias,@"STO_CUDA_RESERVED_SHARED STV_DEFAULT"
__nv_reservedSMEM_offset_0_alias:
	.zero		0
	.zero		64


//--------------------- .nv.constant0.data_transfer_cplx_real --------------------------
	.section	.nv.constant0.data_transfer_cplx_real,"a",@progbits
	.sectionflags	@""
	.align	4
.nv.constant0.data_transfer_cplx_real:
	.zero		928


//--------------------- .nv.constant0.data_transfer_real_cplx --------------------------
	.section	.nv.constant0.data_transfer_real_cplx,"a",@progbits
	.sectionflags	@""
	.align	4
.nv.constant0.data_transfer_real_cplx:
	.zero		928


//--------------------- SYMBOLS --------------------------

	.type		.nv.reservedSmem.offset0,@object
	.size		.nv.reservedSmem.offset0,0x4
